//
// Generated by NVIDIA NVVM Compiler
//
// Compiler Build ID: CL-36424714
// Cuda compilation tools, release 13.0, V13.0.88
// Based on NVVM 20.0.0
//

.version 9.0
.target sm_100
.address_size 64

	// .globl	_Z9sumKernelPfS_i
// _ZZ9sumKernelPfS_iE5cache has been demoted

.visible .entry _Z9sumKernelPfS_i(
	.param .u64 .ptr .align 1 _Z9sumKernelPfS_i_param_0,
	.param .u64 .ptr .align 1 _Z9sumKernelPfS_i_param_1,
	.param .u32 _Z9sumKernelPfS_i_param_2
)
{
	.reg .pred 	%p<7>;
	.reg .b32 	%r<19>;
	.reg .b32 	%f<14>;
	.reg .b64 	%rd<7>;
	// demoted variable
	.shared .align 4 .b8 _ZZ9sumKernelPfS_iE5cache[1024];
	ld.param.u64 	%rd2, [_Z9sumKernelPfS_i_param_0];
	ld.param.u64 	%rd3, [_Z9sumKernelPfS_i_param_1];
	ld.param.u32 	%r10, [_Z9sumKernelPfS_i_param_2];
	mov.u32 	%r1, %tid.x;
	mov.u32 	%r11, %ctaid.x;
	mov.u32 	%r18, %ntid.x;
	mad.lo.s32 	%r17, %r11, %r18, %r1;
	setp.ge.s32 	%p1, %r17, %r10;
	mov.f32 	%f13, 0f00000000;
	@%p1 bra 	$L__BB0_3;
	mov.u32 	%r12, %nctaid.x;
	mul.lo.s32 	%r4, %r18, %r12;
	cvta.to.global.u64 	%rd1, %rd2;
	mov.f32 	%f13, 0f00000000;
$L__BB0_2:
	mul.wide.s32 	%rd4, %r17, 4;
	add.s64 	%rd5, %rd1, %rd4;
	ld.global.f32 	%f6, [%rd5];
	add.f32 	%f13, %f13, %f6;
	add.s32 	%r17, %r17, %r4;
	setp.lt.s32 	%p2, %r17, %r10;
	@%p2 bra 	$L__BB0_2;
$L__BB0_3:
	shl.b32 	%r13, %r1, 2;
	mov.u32 	%r14, _ZZ9sumKernelPfS_iE5cache;
	add.s32 	%r7, %r14, %r13;
	st.shared.f32 	[%r7], %f13;
	bar.sync 	0;
	setp.lt.u32 	%p3, %r18, 2;
	@%p3 bra 	$L__BB0_7;
$L__BB0_4:
	shr.u32 	%r9, %r18, 1;
	setp.ge.u32 	%p4, %r1, %r9;
	@%p4 bra 	$L__BB0_6;
	shl.b32 	%r15, %r9, 2;
	add.s32 	%r16, %r7, %r15;
	ld.shared.f32 	%f7, [%r16];
	ld.shared.f32 	%f8, [%r7];
	add.f32 	%f9, %f7, %f8;
	st.shared.f32 	[%r7], %f9;
$L__BB0_6:
	bar.sync 	0;
	setp.gt.u32 	%p5, %r18, 3;
	mov.u32 	%r18, %r9;
	@%p5 bra 	$L__BB0_4;
$L__BB0_7:
	setp.ne.s32 	%p6, %r1, 0;
	@%p6 bra 	$L__BB0_9;
	ld.shared.f32 	%f10, [_ZZ9sumKernelPfS_iE5cache];
	cvta.to.global.u64 	%rd6, %rd3;
	atom.global.add.f32 	%f11, [%rd6], %f10;
$L__BB0_9:
	ret;

}


// ===== COMPILED SASS (sm_100) =====

	.target	sm_100

	.elftype	@"ET_EXEC"


//--------------------- .note.nv.tkinfo           --------------------------
	.section	.note.nv.tkinfo,"",@"SHT_NOTE"
	.sectionflags	@"SHF_NOTE_NV_TKINFO"
	.tkinfo
        /*0018*/ 	.word	0x00000002
        /*0030*/ 	.string	""
        /*0030*/ 	.string	"ptxas"
        /*0030*/ 	.string	"Cuda compilation tools, release 13.0, V13.0.88"
        /*0030*/ 	.string	"Build cuda_13.0.r13.0/compiler.36424714_0"
        /*0030*/ 	.string	"-arch sm_100 -m 64 "



//--------------------- .note.nv.cuinfo           --------------------------
	.section	.note.nv.cuinfo,"",@"SHT_NOTE"
	.sectionflags	@"SHF_NOTE_NV_CUINFO"
        /*0018*/ 	.short	0x0002
        /*001a*/ 	.short	0x0064
        /*001c*/ 	.short	0x0082
	.zero		2


//--------------------- .nv.info                  --------------------------
	.section	.nv.info,"",@"SHT_CUDA_INFO"
	.align	4


	//----- nvinfo : EIATTR_REGCOUNT
	.align		4
        /*0000*/ 	.byte	0x04, 0x2f
        /*0002*/ 	.short	(.L_1 - .L_0)
	.align		4
.L_0:
        /*0004*/ 	.word	index@(_Z9sumKernelPfS_i)
        /*0008*/ 	.word	0x0000000e


	//----- nvinfo : EIATTR_FRAME_SIZE
	.align		4
.L_1:
        /*000c*/ 	.byte	0x04, 0x11
        /*000e*/ 	.short	(.L_3 - .L_2)
	.align		4
.L_2:
        /*0010*/ 	.word	index@(_Z9sumKernelPfS_i)
        /*0014*/ 	.word	0x00000000


	//----- nvinfo : EIATTR_MIN_STACK_SIZE
	.align		4
.L_3:
        /*0018*/ 	.byte	0x04, 0x12
        /*001a*/ 	.short	(.L_5 - .L_4)
	.align		4
.L_4:
        /*001c*/ 	.word	index@(_Z9sumKernelPfS_i)
        /*0020*/ 	.word	0x00000000
.L_5:


//--------------------- .nv.compat                --------------------------
	.section	.nv.compat,"",@"SHT_CUDA_COMPAT_INFO"
	.align	4
        /*0000*/ 	.byte	0x02, 0x09, 0x00, 0x00, 0x02, 0x02, 0x01, 0x00, 0x02, 0x05, 0x05, 0x00, 0x03, 0x07, 0x01, 0x01
        /*0010*/ 	.byte	0x02, 0x03, 0x00, 0x00, 0x02, 0x06, 0x01, 0x00, 0x04, 0x0b, 0x08, 0x00, 0x09, 0x00, 0x00, 0x00
        /*0020*/ 	.byte	0x00, 0x00, 0x00, 0x00


//--------------------- .nv.info._Z9sumKernelPfS_i --------------------------
	.section	.nv.info._Z9sumKernelPfS_i,"",@"SHT_CUDA_INFO"
	.sectionflags	@""
	.align	4


	//----- nvinfo : EIATTR_CUDA_API_VERSION
	.align		4
        /*0000*/ 	.byte	0x04, 0x37
        /*0002*/ 	.short	(.L_7 - .L_6)
.L_6:
        /*0004*/ 	.word	0x00000082


	//----- nvinfo : EIATTR_KPARAM_INFO
	.align		4
.L_7:
        /*0008*/ 	.byte	0x04, 0x17
        /*000a*/ 	.short	(.L_9 - .L_8)
.L_8:
        /*000c*/ 	.word	0x00000000
        /*0010*/ 	.short	0x0002
        /*0012*/ 	.short	0x0010
        /*0014*/ 	.byte	0x00, 0xf0, 0x11, 0x00


	//----- nvinfo : EIATTR_KPARAM_INFO
	.align		4
.L_9:
        /*0018*/ 	.byte	0x04, 0x17
        /*001a*/ 	.short	(.L_11 - .L_10)
.L_10:
        /*001c*/ 	.word	0x00000000
        /*0020*/ 	.short	0x0001
        /*0022*/ 	.short	0x0008
        /*0024*/ 	.byte	0x00, 0xf5, 0x21, 0x00


	//----- nvinfo : EIATTR_KPARAM_INFO
	.align		4
.L_11:
        /*0028*/ 	.byte	0x04, 0x17
        /*002a*/ 	.short	(.L_13 - .L_12)
.L_12:
        /*002c*/ 	.word	0x00000000
        /*0030*/ 	.short	0x0000
        /*0032*/ 	.short	0x0000
        /*0034*/ 	.byte	0x00, 0xf5, 0x21, 0x00


	//----- nvinfo : EIATTR_SPARSE_MMA_MASK
	.align		4
.L_13:
        /*0038*/ 	.byte	0x03, 0x50
        /*003a*/ 	.short	0x0000


	//----- nvinfo : EIATTR_MAXREG_COUNT
	.align		4
        /*003c*/ 	.byte	0x03, 0x1b
        /*003e*/ 	.short	0x00ff


	//----- nvinfo : EIATTR_NUM_BARRIERS
	.align		4
        /*0040*/ 	.byte	0x02, 0x4c
        /*0042*/ 	.byte	0x01
	.zero		1


	//----- nvinfo : EIATTR_MERCURY_ISA_VERSION
	.align		4
        /*0044*/ 	.byte	0x03, 0x5f
        /*0046*/ 	.short	0x0101


	//----- nvinfo : EIATTR_VRC_CTA_INIT_COUNT
	.align		4
        /*0048*/ 	.byte	0x02, 0x4a
	.zero		1
	.zero		1


	//----- nvinfo : EIATTR_EXIT_INSTR_OFFSETS
	.align		4
        /*004c*/ 	.byte	0x04, 0x1c
        /*004e*/ 	.short	(.L_15 - .L_14)


	//   ....[0]....
.L_14:
        /*0050*/ 	.word	0x000002a0


	//   ....[1]....
        /*0054*/ 	.word	0x00000310


	//----- nvinfo : EIATTR_CRS_STACK_SIZE
	.align		4
.L_15:
        /*0058*/ 	.byte	0x04, 0x1e
        /*005a*/ 	.short	(.L_17 - .L_16)
.L_16:
        /*005c*/ 	.word	0x00000000


	//----- nvinfo : EIATTR_CBANK_PARAM_SIZE
	.align		4
.L_17:
        /*0060*/ 	.byte	0x03, 0x19
        /*0062*/ 	.short	0x0014


	//----- nvinfo : EIATTR_PARAM_CBANK
	.align		4
        /*0064*/ 	.byte	0x04, 0x0a
        /*0066*/ 	.short	(.L_19 - .L_18)
	.align		4
.L_18:
        /*0068*/ 	.word	index@(.nv.constant0._Z9sumKernelPfS_i)
        /*006c*/ 	.short	0x0380
        /*006e*/ 	.short	0x0014


	//----- nvinfo : EIATTR_SW_WAR
	.align		4
.L_19:
        /*0070*/ 	.byte	0x04, 0x36
        /*0072*/ 	.short	(.L_21 - .L_20)
.L_20:
        /*0074*/ 	.word	0x00000008
.L_21:


//--------------------- .nv.callgraph             --------------------------
	.section	.nv.callgraph,"",@"SHT_CUDA_CALLGRAPH"
	.align	4
	.sectionentsize	8
	.align		4
        /*0000*/ 	.word	0x00000000
	.align		4
        /*0004*/ 	.word	0xffffffff
	.align		4
        /*0008*/ 	.word	0x00000000
	.align		4
        /*000c*/ 	.word	0xfffffffe
	.align		4
        /*0010*/ 	.word	0x00000000
	.align		4
        /*0014*/ 	.word	0xfffffffd
	.align		4
        /*0018*/ 	.word	0x00000000
	.align		4
        /*001c*/ 	.word	0xfffffffc


//--------------------- .text._Z9sumKernelPfS_i   --------------------------
	.section	.text._Z9sumKernelPfS_i,"ax",@progbits
	.align	128
        .global         _Z9sumKernelPfS_i
        .type           _Z9sumKernelPfS_i,@function
        .size           _Z9sumKernelPfS_i,(.L_x_6 - _Z9sumKernelPfS_i)
        .other          _Z9sumKernelPfS_i,@"STO_CUDA_ENTRY STV_DEFAULT"
_Z9sumKernelPfS_i:
.text._Z9sumKernelPfS_i:
[----:B------:R-:W-:Y:S01]  /*0000*/  LDC R1, c[0x0][0x37c] ;  /* 0x0000df00ff017b82 */ /* 0x000fe20000000800 */
[----:B------:R-:W0:Y:S07]  /*0010*/  S2R R9, SR_TID.X ;  /* 0x0000000000097919 */ /* 0x000e2e0000002100 */
[----:B------:R-:W0:Y:S01]  /*0020*/  S2UR UR4, SR_CTAID.X ;  /* 0x00000000000479c3 */ /* 0x000e220000002500 */
[----:B------:R-:W1:Y:S01]  /*0030*/  LDCU UR5, c[0x0][0x390] ;  /* 0x00007200ff0577ac */ /* 0x000e620008000800 */
[----:B------:R-:W-:Y:S01]  /*0040*/  BSSY.RECONVERGENT B0, `(.L_x_0) ;  /* 0x0000011000007945 */ /* 0x000fe20003800200 */
[----:B------:R-:W-:Y:S01]  /*0050*/  IMAD.MOV.U32 R7, RZ, RZ, RZ ;  /* 0x000000ffff077224 */ /* 0x000fe200078e00ff */
[----:B------:R-:W2:Y:S04]  /*0060*/  LDCU.64 UR6, c[0x0][0x358] ;  /* 0x00006b00ff0677ac */ /* 0x000ea80008000a00 */
[----:B------:R-:W0:Y:S02]  /*0070*/  LDC R6, c[0x0][0x360] ;  /* 0x0000d800ff067b82 */ /* 0x000e240000000800 */
[----:B0-----:R-:W-:-:S05]  /*0080*/  IMAD R0, R6, UR4, R9 ;  /* 0x0000000406007c24 */ /* 0x001fca000f8e0209 */
[----:B-1----:R-:W-:-:S13]  /*0090*/  ISETP.GE.AND P0, PT, R0, UR5, PT ;  /* 0x0000000500007c0c */ /* 0x002fda000bf06270 */
[----:B--2---:R-:W-:Y:S05]  /*00a0*/  @P0 BRA `(.L_x_1) ;  /* 0x0000000000280947 */ /* 0x004fea0003800000 */
[----:B------:R-:W0:Y:S01]  /*00b0*/  LDC.64 R4, c[0x0][0x380] ;  /* 0x0000e000ff047b82 */ /* 0x000e220000000a00 */
[----:B------:R-:W1:Y:S01]  /*00c0*/  LDCU UR4, c[0x0][0x370] ;  /* 0x00006e00ff0477ac */ /* 0x000e620008000800 */
[----:B------:R-:W-:Y:S02]  /*00d0*/  IMAD.MOV.U32 R7, RZ, RZ, RZ ;  /* 0x000000ffff077224 */ /* 0x000fe400078e00ff */
[----:B-1----:R-:W-:-:S07]  /*00e0*/  IMAD R11, R6, UR4, RZ ;  /* 0x00000004060b7c24 */ /* 0x002fce000f8e02ff */
.L_x_2:
[----:B0-----:R-:W-:-:S06]  /*00f0*/  IMAD.WIDE R2, R0, 0x4, R4 ;  /* 0x0000000400027825 */ /* 0x001fcc00078e0204 */
[----:B------:R-:W2:Y:S01]  /*0100*/  LDG.E R2, desc[UR6][R2.64] ;  /* 0x0000000602027981 */ /* 0x000ea2000c1e1900 */
[----:B------:R-:W-:-:S04]  /*0110*/  IADD3 R0, PT, PT, R11, R0, RZ ;  /* 0x000000000b007210 */ /* 0x000fc80007ffe0ff */
[----:B------:R-:W-:Y:S01]  /*0120*/  ISETP.GE.AND P0, PT, R0, UR5, PT ;  /* 0x0000000500007c0c */ /* 0x000fe2000bf06270 */
[----:B--2---:R-:W-:-:S12]  /*0130*/  FADD R7, R2, R7 ;  /* 0x0000000702077221 */ /* 0x004fd80000000000 */
[----:B------:R-:W-:Y:S05]  /*0140*/  @!P0 BRA `(.L_x_2) ;  /* 0xfffffffc00e88947 */ /* 0x000fea000383ffff */
.L_x_1:
[----:B------:R-:W-:Y:S05]  /*0150*/  BSYNC.RECONVERGENT B0 ;  /* 0x0000000000007941 */ /* 0x000fea0003800200 */
.L_x_0:
[----:B------:R-:W0:Y:S01]  /*0160*/  S2UR UR5, SR_CgaCtaId ;  /* 0x00000000000579c3 */ /* 0x000e220000008800 */
[----:B------:R-:W-:Y:S01]  /*0170*/  UMOV UR4, 0x400 ;  /* 0x0000040000047882 */ /* 0x000fe20000000000 */
[----:B------:R-:W-:Y:S02]  /*0180*/  ISETP.GE.U32.AND P1, PT, R6, 0x2, PT ;  /* 0x000000020600780c */ /* 0x000fe40003f26070 */
[----:B------:R-:W-:Y:S01]  /*0190*/  ISETP.NE.AND P0, PT, R9, RZ, PT ;  /* 0x000000ff0900720c */ /* 0x000fe20003f05270 */
[----:B0-----:R-:W-:-:S06]  /*01a0*/  ULEA UR4, UR5, UR4, 0x18 ;  /* 0x0000000405047291 */ /* 0x001fcc000f8ec0ff */
[----:B------:R-:W-:-:S05]  /*01b0*/  LEA R0, R9, UR4, 0x2 ;  /* 0x0000000409007c11 */ /* 0x000fca000f8e10ff */
[----:B------:R0:W-:Y:S01]  /*01c0*/  STS [R0], R7 ;  /* 0x0000000700007388 */ /* 0x0001e20000000800 */
[----:B------:R-:W-:Y:S06]  /*01d0*/  BAR.SYNC.DEFER_BLOCKING 0x0 ;  /* 0x0000000000007b1d */ /* 0x000fec0000010000 */
[----:B------:R-:W-:Y:S05]  /*01e0*/  @!P1 BRA `(.L_x_3) ;  /* 0x00000000002c9947 */ /* 0x000fea0003800000 */
.L_x_4:
[----:B------:R-:W-:-:S04]  /*01f0*/  SHF.R.U32.HI R4, RZ, 0x1, R6 ;  /* 0x00000001ff047819 */ /* 0x000fc80000011606 */
[----:B------:R-:W-:-:S13]  /*0200*/  ISETP.GE.U32.AND P1, PT, R9, R4, PT ;  /* 0x000000040900720c */ /* 0x000fda0003f26070 */
[----:B------:R-:W-:Y:S01]  /*0210*/  @!P1 IMAD R2, R4, 0x4, R0 ;  /* 0x0000000404029824 */ /* 0x000fe200078e0200 */
[----:B------:R-:W-:Y:S05]  /*0220*/  @!P1 LDS R3, [R0] ;  /* 0x0000000000039984 */ /* 0x000fea0000000800 */
[----:B------:R-:W1:Y:S02]  /*0230*/  @!P1 LDS R2, [R2] ;  /* 0x0000000002029984 */ /* 0x000e640000000800 */
[----:B-1----:R-:W-:-:S05]  /*0240*/  @!P1 FADD R3, R2, R3 ;  /* 0x0000000302039221 */ /* 0x002fca0000000000 */
[----:B------:R1:W-:Y:S01]  /*0250*/  @!P1 STS [R0], R3 ;  /* 0x0000000300009388 */ /* 0x0003e20000000800 */
[----:B------:R-:W-:Y:S01]  /*0260*/  BAR.SYNC.DEFER_BLOCKING 0x0 ;  /* 0x0000000000007b1d */ /* 0x000fe20000010000 */
[----:B------:R-:W-:Y:S02]  /*0270*/  ISETP.GT.U32.AND P1, PT, R6, 0x3, PT ;  /* 0x000000030600780c */ /* 0x000fe40003f24070 */
[----:B------:R-:W-:-:S11]  /*0280*/  MOV R6, R4 ;  /* 0x0000000400067202 */ /* 0x000fd60000000f00 */
[----:B-1----:R-:W-:Y:S05]  /*0290*/  @P1 BRA `(.L_x_4) ;  /* 0xfffffffc00d41947 */ /* 0x002fea000383ffff */
.L_x_3:
[----:B------:R-:W-:Y:S05]  /*02a0*/  @P0 EXIT ;  /* 0x000000000000094d */ /* 0x000fea0003800000 */
[----:B------:R-:W1:Y:S01]  /*02b0*/  S2UR UR5, SR_CgaCtaId ;  /* 0x00000000000579c3 */ /* 0x000e620000008800 */
[----:B------:R-:W-:-:S07]  /*02c0*/  UMOV UR4, 0x400 ;  /* 0x0000040000047882 */ /* 0x000fce0000000000 */
[----:B------:R-:W2:Y:S01]  /*02d0*/  LDC.64 R2, c[0x0][0x388] ;  /* 0x0000e200ff027b82 */ /* 0x000ea20000000a00 */
[----:B-1----:R-:W-:-:S09]  /*02e0*/  ULEA UR4, UR5, UR4, 0x18 ;  /* 0x0000000405047291 */ /* 0x002fd2000f8ec0ff */
[----:B------:R-:W2:Y:S04]  /*02f0*/  LDS R5, [UR4] ;  /* 0x00000004ff057984 */ /* 0x000ea80008000800 */
[----:B--2---:R-:W-:Y:S01]  /*0300*/  REDG.E.ADD.F32.FTZ.RN.STRONG.GPU desc[UR6][R2.64], R5 ;  /* 0x00000005020079a6 */ /* 0x004fe2000c12f306 */
[----:B------:R-:W-:Y:S05]  /*0310*/  EXIT ;  /* 0x000000000000794d */ /* 0x000fea0003800000 */
.L_x_5:
[----:B------:R-:W-:-:S00]  /*0320*/  BRA `(.L_x_5) ;  /* 0xfffffffc00fc7947 */ /* 0x000fc0000383ffff */
[----:B------:R-:W-:-:S00]  /*0330*/  NOP ;  /* 0x0000000000007918 */ /* 0x000fc00000000000 */
        /* <DEDUP_REMOVED lines=12> */
.L_x_6:


//--------------------- .nv.shared._Z9sumKernelPfS_i --------------------------
	.section	.nv.shared._Z9sumKernelPfS_i,"aw",@nobits
	.sectionflags	@""
	.align	4
.nv.shared._Z9sumKernelPfS_i:
	.zero		2048


//--------------------- .nv.shared.reserved.0     --------------------------
	.section	.nv.shared.reserved.0,"aw",@nobits
	.weak		__nv_reservedSMEM_offset_0_alias
	.size		__nv_reservedSMEM_offset_0_alias, 0, 64
	.other		__nv_reservedSMEM_offset_0_alias,@"STO_CUDA_RESERVED_SHARED STV_DEFAULT"
__nv_reservedSMEM_offset_0_alias:
	.zero		0
	.zero		64


//--------------------- .nv.constant0._Z9sumKernelPfS_i --------------------------
	.section	.nv.constant0._Z9sumKernelPfS_i,"a",@progbits
	.sectionflags	@""
	.align	4
.nv.constant0._Z9sumKernelPfS_i:
	.zero		916


//--------------------- SYMBOLS --------------------------

	.type		.nv.reservedSmem.offset0,@object
	.size		.nv.reservedSmem.offset0,0x4
	.type		.nv.reservedSmem.cap,@object
	.size		.nv.reservedSmem.cap,0x4
